	.headerflags	@"EF_CUDA_TEXMODE_UNIFIED EF_CUDA_64BIT_ADDRESS EF_CUDA_ACCELERATORS EF_CUDA_SM90 EF_CUDA_VIRTUAL_SM(EF_CUDA_SM90)"
	.elftype	@"ET_EXEC"


//--------------------- .nv.info                  --------------------------
	.section	.nv.info,"",@"SHT_CUDA_INFO"
	.align	4


	//----- nvinfo : EIATTR_REGCOUNT
	.align		4
        /*0000*/ 	.byte	0x04, 0x2f
        /*0002*/ 	.short	(.L_3 - .L_2)
	.align		4
.L_2:
        /*0004*/ 	.word	index@(triton_poi_fused__native_batch_norm_legit_no_training_24)
        /*0008*/ 	.word	0x00000028


	//----- nvinfo : EIATTR_MIN_STACK_SIZE
	.align		4
.L_3:
        /*000c*/ 	.byte	0x04, 0x12
        /*000e*/ 	.short	(.L_5 - .L_4)
	.align		4
.L_4:
        /*0010*/ 	.word	index@(triton_poi_fused__native_batch_norm_legit_no_training_24)
        /*0014*/ 	.word	0x00000000


	//----- nvinfo : EIATTR_FRAME_SIZE
	.align		4
.L_5:
        /*0018*/ 	.byte	0x04, 0x11
        /*001a*/ 	.short	(.L_7 - .L_6)
	.align		4
.L_6:
        /*001c*/ 	.word	index@(triton_poi_fused__native_batch_norm_legit_no_training_24)
        /*0020*/ 	.word	0x00000000


	//----- nvinfo : EIATTR_MIN_STACK_SIZE
	.align		4
.L_7:
        /*0024*/ 	.byte	0x04, 0x12
        /*0026*/ 	.short	(.L_9 - .L_8)
	.align		4
.L_8:
        /*0028*/ 	.word	index@(triton_poi_fused__native_batch_norm_legit_no_training_24)
        /*002c*/ 	.word	0x00000000
.L_9:


//--------------------- .nv.info.triton_poi_fused__native_batch_norm_legit_no_training_24 --------------------------
	.section	.nv.info.triton_poi_fused__native_batch_norm_legit_no_training_24,"",@"SHT_CUDA_INFO"
	.sectionflags	@""
	.align	4


	//----- nvinfo : EIATTR_CUDA_API_VERSION
	.align		4
        /*0000*/ 	.byte	0x04, 0x37
        /*0002*/ 	.short	(.L_11 - .L_10)
.L_10:
        /*0004*/ 	.word	0x0000007c


	//----- nvinfo : EIATTR_KPARAM_INFO
	.align		4
.L_11:
        /*0008*/ 	.byte	0x04, 0x17
        /*000a*/ 	.short	(.L_13 - .L_12)
.L_12:
        /*000c*/ 	.word	0x00000000
        /*0010*/ 	.short	0x0007
        /*0012*/ 	.short	0x0034
        /*0014*/ 	.byte	0x00, 0xf0, 0x11, 0x00


	//----- nvinfo : EIATTR_KPARAM_INFO
	.align		4
.L_13:
        /*0018*/ 	.byte	0x04, 0x17
        /*001a*/ 	.short	(.L_15 - .L_14)
.L_14:
        /*001c*/ 	.word	0x00000000
        /*0020*/ 	.short	0x0006
        /*0022*/ 	.short	0x0030
        /*0024*/ 	.byte	0x00, 0xf0, 0x11, 0x00


	//----- nvinfo : EIATTR_KPARAM_INFO
	.align		4
.L_15:
        /*0028*/ 	.byte	0x04, 0x17
        /*002a*/ 	.short	(.L_17 - .L_16)
.L_16:
        /*002c*/ 	.word	0x00000000
        /*0030*/ 	.short	0x0005
        /*0032*/ 	.short	0x0028
        /*0034*/ 	.byte	0x00, 0xf4, 0x21, 0x00


	//----- nvinfo : EIATTR_KPARAM_INFO
	.align		4
.L_17:
        /*0038*/ 	.byte	0x04, 0x17
        /*003a*/ 	.short	(.L_19 - .L_18)
.L_18:
        /*003c*/ 	.word	0x00000000
        /*0040*/ 	.short	0x0004
        /*0042*/ 	.short	0x0020
        /*0044*/ 	.byte	0x00, 0xf4, 0x21, 0x00


	//----- nvinfo : EIATTR_KPARAM_INFO
	.align		4
.L_19:
        /*0048*/ 	.byte	0x04, 0x17
        /*004a*/ 	.short	(.L_21 - .L_20)
.L_20:
        /*004c*/ 	.word	0x00000000
        /*0050*/ 	.short	0x0003
        /*0052*/ 	.short	0x0018
        /*0054*/ 	.byte	0x00, 0xf4, 0x21, 0x00


	//----- nvinfo : EIATTR_KPARAM_INFO
	.align		4
.L_21:
        /*0058*/ 	.byte	0x04, 0x17
        /*005a*/ 	.short	(.L_23 - .L_22)
.L_22:
        /*005c*/ 	.word	0x00000000
        /*0060*/ 	.short	0x0002
        /*0062*/ 	.short	0x0010
        /*0064*/ 	.byte	0x00, 0xf4, 0x21, 0x00


	//----- nvinfo : EIATTR_KPARAM_INFO
	.align		4
.L_23:
        /*0068*/ 	.byte	0x04, 0x17
        /*006a*/ 	.short	(.L_25 - .L_24)
.L_24:
        /*006c*/ 	.word	0x00000000
        /*0070*/ 	.short	0x0001
        /*0072*/ 	.short	0x0008
        /*0074*/ 	.byte	0x00, 0xf4, 0x21, 0x00


	//----- nvinfo : EIATTR_KPARAM_INFO
	.align		4
.L_25:
        /*0078*/ 	.byte	0x04, 0x17
        /*007a*/ 	.short	(.L_27 - .L_26)
.L_26:
        /*007c*/ 	.word	0x00000000
        /*0080*/ 	.short	0x0000
        /*0082*/ 	.short	0x0000
        /*0084*/ 	.byte	0x00, 0xf4, 0x21, 0x00


	//----- nvinfo : EIATTR_SPARSE_MMA_MASK
	.align		4
.L_27:
        /*0088*/ 	.byte	0x03, 0x50
        /*008a*/ 	.short	0x0000


	//----- nvinfo : EIATTR_MAXREG_COUNT
	.align		4
        /*008c*/ 	.byte	0x03, 0x1b
        /*008e*/ 	.short	0x00ff


	//----- nvinfo : EIATTR_EXIT_INSTR_OFFSETS
	.align		4
        /*0090*/ 	.byte	0x04, 0x1c
        /*0092*/ 	.short	(.L_29 - .L_28)


	//   ....[0]....
.L_28:
        /*0094*/ 	.word	0x00000da0


	//   ....[1]....
        /*0098*/ 	.word	0x00000e30


	//----- nvinfo : EIATTR_REQNTID
	.align		4
.L_29:
        /*009c*/ 	.byte	0x04, 0x10
        /*009e*/ 	.short	(.L_31 - .L_30)
.L_30:
        /*00a0*/ 	.word	0x00000100
        /*00a4*/ 	.word	0x00000001
        /*00a8*/ 	.word	0x00000001


	//----- nvinfo : EIATTR_CBANK_PARAM_SIZE
	.align		4
.L_31:
        /*00ac*/ 	.byte	0x03, 0x19
        /*00ae*/ 	.short	0x0038


	//----- nvinfo : EIATTR_PARAM_CBANK
	.align		4
        /*00b0*/ 	.byte	0x04, 0x0a
        /*00b2*/ 	.short	(.L_33 - .L_32)
	.align		4
.L_32:
        /*00b4*/ 	.word	index@(.nv.constant0.triton_poi_fused__native_batch_norm_legit_no_training_24)
        /*00b8*/ 	.short	0x0210
        /*00ba*/ 	.short	0x0038


	//----- nvinfo : EIATTR_SW_WAR
	.align		4
.L_33:
        /*00bc*/ 	.byte	0x04, 0x36
        /*00be*/ 	.short	(.L_35 - .L_34)
.L_34:
        /*00c0*/ 	.word	0x00000008
.L_35:


//--------------------- .nv.callgraph             --------------------------
	.section	.nv.callgraph,"",@"SHT_CUDA_CALLGRAPH"
	.align	4
	.sectionentsize	8
	.align		4
        /*0000*/ 	.word	0x00000000
	.align		4
        /*0004*/ 	.word	0xffffffff
	.align		4
        /*0008*/ 	.word	0x00000000
	.align		4
        /*000c*/ 	.word	0xfffffffe
	.align		4
        /*0010*/ 	.word	0x00000000
	.align		4
        /*0014*/ 	.word	0xfffffffd
	.align		4
        /*0018*/ 	.word	0x00000000
	.align		4
        /*001c*/ 	.word	0xfffffffc


//--------------------- .nv.constant4             --------------------------
	.section	.nv.constant4,"a",@progbits
	.align	8
	.align		8
.nv.constant4:
        /*0000*/ 	.dword	_$_str
	.align		8
        /*0008*/ 	.dword	_$_str_$_2


//--------------------- .text.triton_poi_fused__native_batch_norm_legit_no_training_24 --------------------------
	.section	.text.triton_poi_fused__native_batch_norm_legit_no_training_24,"ax",@progbits
	.sectionflags	@"SHF_BARRIERS=1"
	.align	128
        .global         triton_poi_fused__native_batch_norm_legit_no_training_24
        .type           triton_poi_fused__native_batch_norm_legit_no_training_24,@function
        .size           triton_poi_fused__native_batch_norm_legit_no_training_24,(.L_x_1 - triton_poi_fused__native_batch_norm_legit_no_training_24)
        .other          triton_poi_fused__native_batch_norm_legit_no_training_24,@"STO_CUDA_ENTRY STV_DEFAULT"
triton_poi_fused__native_batch_norm_legit_no_training_24:
.text.triton_poi_fused__native_batch_norm_legit_no_training_24:
[----:B------:R-:W0:Y:S01]  /*0000*/  LDC R1, c[0x0][0x28] ;  /* 0x00000a00ff017b82 */ /* 0x000e220000000800 */
[----:B------:R-:W1:Y:S07]  /*0010*/  S2R R2, SR_TID.X ;  /* 0x0000000000027919 */ /* 0x000e6e0000002100 */
[----:B------:R-:W2:Y:S01]  /*0020*/  LDC.64 R30, c[0x0][0x210] ;  /* 0x00008400ff1e7b82 */ /* 0x000ea20000000a00 */
[----:B------:R-:W-:Y:S01]  /*0030*/  ULDC.64 UR6, c[0x0][0x208] ;  /* 0x0000820000067ab9 */ /* 0x000fe20000000a00 */
[----:B------:R-:W-:Y:S01]  /*0040*/  CS2R R10, SRZ ;  /* 0x00000000000a7805 */ /* 0x000fe2000001ff00 */
[----:B------:R-:W3:Y:S01]  /*0050*/  S2R R33, SR_CTAID.Y ;  /* 0x0000000000217919 */ /* 0x000ee20000002600 */
[----:B------:R-:W4:Y:S04]  /*0060*/  S2R R0, SR_CTAID.X ;  /* 0x0000000000007919 */ /* 0x000f280000002500 */
[----:B------:R-:W5:Y:S08]  /*0070*/  LDC.64 R28, c[0x0][0x220] ;  /* 0x00008800ff1c7b82 */ /* 0x000f700000000a00 */
[----:B------:R-:W2:Y:S01]  /*0080*/  LDC.64 R36, c[0x0][0x218] ;  /* 0x00008600ff247b82 */ /* 0x000ea20000000a00 */
[----:B-1----:R-:W-:-:S02]  /*0090*/  SHF.L.U32 R32, R2, 0x2, RZ ;  /* 0x0000000202207819 */ /* 0x002fc400000006ff */
[----:B---3--:R-:W-:Y:S02]  /*00a0*/  SHF.L.U32 R33, R33, 0xa, RZ ;  /* 0x0000000a21217819 */ /* 0x008fe400000006ff */
[----:B------:R-:W-:Y:S02]  /*00b0*/  LOP3.LUT R32, R32, 0x3fc, RZ, 0xc0, !PT ;  /* 0x000003fc20207812 */ /* 0x000fe400078ec0ff */
[----:B----4-:R-:W-:Y:S02]  /*00c0*/  SHF.L.U32 R3, R0, 0x2, RZ ;  /* 0x0000000200037819 */ /* 0x010fe400000006ff */
[----:B------:R-:W-:Y:S02]  /*00d0*/  LOP3.LUT R14, R33, R32, RZ, 0xfc, !PT ;  /* 0x00000020210e7212 */ /* 0x000fe400078efcff */
[----:B------:R-:W-:Y:S02]  /*00e0*/  IADD3 R6, R3, 0x1, RZ ;  /* 0x0000000103067810 */ /* 0x000fe40007ffe0ff */
[C---:B------:R-:W-:Y:S01]  /*00f0*/  ISETP.GE.AND P0, PT, R14.reuse, 0x500, PT ;  /* 0x000005000e00780c */ /* 0x040fe20003f06270 */
[----:B------:R-:W-:Y:S01]  /*0100*/  IMAD.HI R4, R14, 0x66666667, RZ ;  /* 0x666666670e047827 */ /* 0x000fe200078e02ff */
[----:B------:R-:W-:-:S02]  /*0110*/  IADD3 R7, R3, 0x3, RZ ;  /* 0x0000000303077810 */ /* 0x000fc40007ffe0ff */
[----:B------:R-:W-:Y:S02]  /*0120*/  ISETP.LT.AND P2, PT, R6, 0x4, !P0 ;  /* 0x000000040600780c */ /* 0x000fe40004741270 */
[----:B------:R-:W-:Y:S01]  /*0130*/  SHF.R.U32.HI R5, RZ, 0x1f, R4 ;  /* 0x0000001fff057819 */ /* 0x000fe20000011604 */
[----:B------:R-:W-:Y:S01]  /*0140*/  IMAD.HI R34, R14, 0x66666667, RZ ;  /* 0x666666670e227827 */ /* 0x000fe200078e02ff */
[----:B------:R-:W-:Y:S02]  /*0150*/  ISETP.LT.AND P1, PT, R3, 0x4, !P0 ;  /* 0x000000040300780c */ /* 0x000fe40004721270 */
[----:B------:R-:W-:Y:S02]  /*0160*/  LEA.HI.SX32 R5, R4, R5, 0x19 ;  /* 0x0000000504057211 */ /* 0x000fe400078fcaff */
[----:B------:R-:W-:Y:S02]  /*0170*/  IADD3 R4, R3, 0x2, RZ ;  /* 0x0000000203047810 */ /* 0x000fe40007ffe0ff */
[----:B------:R-:W-:Y:S01]  /*0180*/  ISETP.LT.AND P4, PT, R7, 0x4, !P0 ;  /* 0x000000040700780c */ /* 0x000fe20004781270 */
[----:B------:R-:W-:Y:S01]  /*0190*/  IMAD R21, R5, -0x140, R14 ;  /* 0xfffffec005157824 */ /* 0x000fe200078e020e */
[----:B------:R-:W-:-:S02]  /*01a0*/  ISETP.LT.AND P3, PT, R4, 0x4, !P0 ;  /* 0x000000040400780c */ /* 0x000fc40004761270 */
[----:B------:R-:W-:Y:S01]  /*01b0*/  CS2R R6, SRZ ;  /* 0x0000000000067805 */ /* 0x000fe2000001ff00 */
[----:B------:R-:W-:Y:S01]  /*01c0*/  IMAD R9, R5, 0x500, R21 ;  /* 0x0000050005097824 */ /* 0x000fe200078e0215 */
[----:B------:R-:W-:Y:S02]  /*01d0*/  SHF.R.U32.HI R25, RZ, 0x1f, R34 ;  /* 0x0000001fff197819 */ /* 0x000fe40000011622 */
[----:B------:R-:W-:Y:S02]  /*01e0*/  CS2R R14, SRZ ;  /* 0x00000000000e7805 */ /* 0x000fe4000001ff00 */
[----:B------:R-:W-:Y:S01]  /*01f0*/  CS2R R4, SRZ ;  /* 0x0000000000047805 */ /* 0x000fe2000001ff00 */
[----:B------:R-:W-:Y:S01]  /*0200*/  IMAD R19, R0, 0x500, R9 ;  /* 0x0000050000137824 */ /* 0x000fe200078e0209 */
[----:B------:R-:W-:Y:S02]  /*0210*/  LEA.HI.SX32 R34, R34, R25, 0x19 ;  /* 0x0000001922227211 */ /* 0x000fe400078fcaff */
[----:B------:R-:W-:-:S02]  /*0220*/  CS2R R8, SRZ ;  /* 0x0000000000087805 */ /* 0x000fc4000001ff00 */
[----:B------:R-:W-:Y:S02]  /*0230*/  IADD3 R23, R19, 0x140, RZ ;  /* 0x0000014013177810 */ /* 0x000fe40007ffe0ff */
[----:B------:R-:W-:Y:S02]  /*0240*/  IADD3 R27, R19, 0x280, RZ ;  /* 0x00000280131b7810 */ /* 0x000fe40007ffe0ff */
[----:B------:R-:W-:Y:S01]  /*0250*/  IADD3 R13, R19, 0x3c0, RZ ;  /* 0x000003c0130d7810 */ /* 0x000fe20007ffe0ff */
[----:B--2---:R-:W-:Y:S01]  /*0260*/  IMAD.WIDE R18, R19, 0x4, R30 ;  /* 0x0000000413127825 */ /* 0x004fe200078e021e */
[----:B------:R-:W-:-:S03]  /*0270*/  LOP3.LUT R25, R33, R32, RZ, 0xfc, !PT ;  /* 0x0000002021197212 */ /* 0x000fc600078efcff */
[--C-:B------:R-:W-:Y:S01]  /*0280*/  IMAD.WIDE R22, R23, 0x4, R30.reuse ;  /* 0x0000000417167825 */ /* 0x100fe200078e021e */
[----:B------:R-:W2:Y:S03]  /*0290*/  @P1 LDG.E.EL.128 R4, desc[UR6][R18.64] ;  /* 0x0000000612041981 */ /* 0x000ea6000c2e1d00 */
[--C-:B------:R-:W-:Y:S01]  /*02a0*/  IMAD.WIDE R26, R27, 0x4, R30.reuse ;  /* 0x000000041b1a7825 */ /* 0x100fe200078e021e */
[----:B------:R-:W3:Y:S03]  /*02b0*/  @P2 LDG.E.EL.128 R8, desc[UR6][R22.64] ;  /* 0x0000000616082981 */ /* 0x000ee6000c2e1d00 */
[----:B------:R-:W-:Y:S01]  /*02c0*/  IMAD.WIDE R30, R13, 0x4, R30 ;  /* 0x000000040d1e7825 */ /* 0x000fe200078e021e */
[----:B------:R-:W-:-:S03]  /*02d0*/  CS2R R12, SRZ ;  /* 0x00000000000c7805 */ /* 0x000fc6000001ff00 */
[----:B------:R-:W-:Y:S01]  /*02e0*/  IMAD R34, R34, -0x140, R25 ;  /* 0xfffffec022227824 */ /* 0x000fe200078e0219 */
[----:B------:R-:W-:Y:S02]  /*02f0*/  CS2R R24, SRZ ;  /* 0x0000000000187805 */ /* 0x000fe4000001ff00 */
[----:B------:R1:W4:Y:S01]  /*0300*/  @P3 LDG.E.EL.128 R12, desc[UR6][R26.64] ;  /* 0x000000061a0c3981 */ /* 0x000322000c2e1d00 */
[----:B-----5:R-:W-:Y:S01]  /*0310*/  IMAD.WIDE R28, R34, 0x4, R28 ;  /* 0x00000004221c7825 */ /* 0x020fe200078e021c */
[----:B------:R-:W-:Y:S02]  /*0320*/  CS2R R16, SRZ ;  /* 0x0000000000107805 */ /* 0x000fe4000001ff00 */
[----:B01----:R-:W-:Y:S01]  /*0330*/  CS2R R26, SRZ ;  /* 0x00000000001a7805 */ /* 0x003fe2000001ff00 */
[----:B------:R-:W-:Y:S01]  /*0340*/  IMAD.WIDE R36, R21, 0x4, R36 ;  /* 0x0000000415247825 */ /* 0x000fe200078e0224 */
[----:B------:R-:W-:Y:S02]  /*0350*/  CS2R R18, SRZ ;  /* 0x0000000000127805 */ /* 0x000fe4000001ff00 */
[----:B------:R-:W-:-:S02]  /*0360*/  CS2R R20, SRZ ;  /* 0x0000000000147805 */ /* 0x000fc4000001ff00 */
[----:B------:R-:W-:Y:S01]  /*0370*/  CS2R R22, SRZ ;  /* 0x0000000000167805 */ /* 0x000fe2000001ff00 */
[----:B------:R-:W5:Y:S04]  /*0380*/  @!P0 LDG.E.EL.128 R24, desc[UR6][R28.64] ;  /* 0x000000061c188981 */ /* 0x000f68000c2e1d00 */
[----:B------:R0:W2:Y:S04]  /*0390*/  @P4 LDG.E.EL.128 R16, desc[UR6][R30.64] ;  /* 0x000000061e104981 */ /* 0x0000a8000c2e1d00 */
[----:B------:R-:W2:Y:S01]  /*03a0*/  @!P0 LDG.E.EL.128 R20, desc[UR6][R36.64] ;  /* 0x0000000624148981 */ /* 0x000ea2000c2e1d00 */
[----:B0-----:R-:W0:Y:S01]  /*03b0*/  LDC.64 R30, c[0x0][0x228] ;  /* 0x00008a00ff1e7b82 */ /* 0x001e220000000a00 */
[----:B------:R-:W-:Y:S01]  /*03c0*/  CS2R R28, SRZ ;  /* 0x00000000001c7805 */ /* 0x000fe2000001ff00 */
[----:B-----5:R-:W-:-:S04]  /*03d0*/  FADD R24, R24, 9.9999997473787516356e-06 ;  /* 0x3727c5ac18187421 */ /* 0x020fc80000000000 */
[----:B------:R-:W1:Y:S01]  /*03e0*/  MUFU.SQRT R35, R24 ;  /* 0x0000001800237308 */ /* 0x000e620000002000 */
[----:B------:R-:W-:Y:S01]  /*03f0*/  FADD R26, R26, 9.9999997473787516356e-06 ;  /* 0x3727c5ac1a1a7421 */ /* 0x000fe20000000000 */
[C---:B--2---:R-:W-:Y:S01]  /*0400*/  FADD R7, -R23.reuse, R7 ;  /* 0x0000000717077221 */ /* 0x044fe20000000100 */
[C---:B----4-:R-:W-:Y:S01]  /*0410*/  FADD R15, -R23.reuse, R15 ;  /* 0x0000000f170f7221 */ /* 0x050fe20000000100 */
[C---:B------:R-:W-:Y:S01]  /*0420*/  FADD R19, -R23.reuse, R19 ;  /* 0x0000001317137221 */ /* 0x040fe20000000100 */
[C---:B------:R-:W-:Y:S01]  /*0430*/  FADD R6, -R22.reuse, R6 ;  /* 0x0000000616067221 */ /* 0x040fe20000000100 */
[C---:B------:R-:W-:Y:S01]  /*0440*/  FADD R14, -R22.reuse, R14 ;  /* 0x0000000e160e7221 */ /* 0x040fe20000000100 */
[C---:B------:R-:W-:Y:S01]  /*0450*/  FADD R18, -R22.reuse, R18 ;  /* 0x0000001216127221 */ /* 0x040fe20000000100 */
[----:B---3--:R-:W-:Y:S01]  /*0460*/  FADD R23, -R23, R11 ;  /* 0x0000000b17177221 */ /* 0x008fe20000000100 */
[----:B------:R-:W-:Y:S01]  /*0470*/  FADD R22, -R22, R10 ;  /* 0x0000000a16167221 */ /* 0x000fe20000000100 */
[----:B0-----:R-:W-:Y:S01]  /*0480*/  IMAD.WIDE R10, R34, 0x4, R30 ;  /* 0x00000004220a7825 */ /* 0x001fe200078e021e */
[----:B------:R-:W-:-:S03]  /*0490*/  CS2R R30, SRZ ;  /* 0x00000000001e7805 */ /* 0x000fc6000001ff00 */
[----:B------:R-:W-:Y:S01]  /*04a0*/  FADD R36, R27, 9.9999997473787516356e-06 ;  /* 0x3727c5ac1b247421 */ /* 0x000fe20000000000 */
[----:B------:R-:W-:Y:S01]  /*04b0*/  FADD R25, R25, 9.9999997473787516356e-06 ;  /* 0x3727c5ac19197421 */ /* 0x000fe20000000000 */
[----:B------:R-:W0:Y:S01]  /*04c0*/  MUFU.SQRT R26, R26 ;  /* 0x0000001a001a7308 */ /* 0x000e220000002000 */
[C---:B-1----:R-:W-:Y:S01]  /*04d0*/  FSETP.GT.AND P6, PT, R35.reuse, 8.50705917302346158658e+37, PT ;  /* 0x7e8000002300780b */ /* 0x042fe20003fc4000 */
[----:B------:R1:W2:Y:S01]  /*04e0*/  @!P0 LDG.E.EL.128 R28, desc[UR6][R10.64] ;  /* 0x000000060a1c8981 */ /* 0x0002a2000c2e1d00 */
[----:B------:R-:W-:-:S05]  /*04f0*/  FSETP.GEU.AND P1, PT, R35, 1.175494350822287508e-38, PT ;  /* 0x008000002300780b */ /* 0x000fca0003f2e000 */
[----:B------:R-:W-:Y:S01]  /*0500*/  MUFU.SQRT R25, R25 ;  /* 0x0000001900197308 */ /* 0x000fe20000002000 */
[----:B-1----:R-:W-:-:S07]  /*0510*/  FADD R10, -R20, R16 ;  /* 0x00000010140a7221 */ /* 0x002fce0000000100 */
[----:B------:R1:W3:Y:S01]  /*0520*/  MUFU.SQRT R11, R36 ;  /* 0x00000024000b7308 */ /* 0x0002e20000002000 */
[----:B------:R-:W-:Y:S01]  /*0530*/  HFMA2.MMA R16, -RZ, RZ, 1.625, 0 ;  /* 0x3e800000ff107435 */ /* 0x000fe200000001ff */
[----:B------:R-:W-:Y:S01]  /*0540*/  @P6 FMUL R35, R35, 0.25 ;  /* 0x3e80000023236820 */ /* 0x000fe20000400000 */
[C---:B0-----:R-:W-:Y:S02]  /*0550*/  FSETP.GT.AND P4, PT, R26.reuse, 8.50705917302346158658e+37, PT ;  /* 0x7e8000001a00780b */ /* 0x041fe40003f84000 */
[----:B------:R-:W-:Y:S01]  /*0560*/  FSETP.GEU.AND P5, PT, R26, 1.175494350822287508e-38, PT ;  /* 0x008000001a00780b */ /* 0x000fe20003fae000 */
[----:B------:R-:W-:-:S05]  /*0570*/  @!P1 FMUL R35, R35, 16777216 ;  /* 0x4b80000023239820 */ /* 0x000fca0000400000 */
[----:B-1----:R-:W-:Y:S02]  /*0580*/  FSEL R36, R16, 1, P6 ;  /* 0x3f80000010247808 */ /* 0x002fe40003000000 */
[----:B---3--:R-:W-:-:S03]  /*0590*/  FSETP.GT.AND P6, PT, R11, 8.50705917302346158658e+37, PT ;  /* 0x7e8000000b00780b */ /* 0x008fc60003fc4000 */
[----:B------:R-:W-:Y:S01]  /*05a0*/  @!P1 FMUL R36, R36, 16777216 ;  /* 0x4b80000024249820 */ /* 0x000fe20000400000 */
[----:B------:R-:W-:Y:S02]  /*05b0*/  FSETP.GT.AND P2, PT, R25, 8.50705917302346158658e+37, PT ;  /* 0x7e8000001900780b */ /* 0x000fe40003f44000 */
[----:B------:R-:W-:Y:S02]  /*05c0*/  FSETP.GEU.AND P1, PT, R11, 1.175494350822287508e-38, PT ;  /* 0x008000000b00780b */ /* 0x000fe40003f2e000 */
[----:B------:R-:W-:Y:S01]  /*05d0*/  FSETP.GEU.AND P3, PT, R25, 1.175494350822287508e-38, PT ;  /* 0x008000001900780b */ /* 0x000fe20003f6e000 */
[----:B------:R-:W0:Y:S01]  /*05e0*/  MUFU.RCP R35, R35 ;  /* 0x0000002300237308 */ /* 0x000e220000001000 */
[----:B------:R-:W-:Y:S01]  /*05f0*/  @P4 FMUL R26, R26, 0.25 ;  /* 0x3e8000001a1a4820 */ /* 0x000fe20000400000 */
[----:B------:R-:W-:Y:S01]  /*0600*/  FADD R24, -R21, R5 ;  /* 0x0000000515187221 */ /* 0x000fe20000000100 */
[----:B------:R-:W-:Y:S01]  /*0610*/  FADD R27, -R20, R4 ;  /* 0x00000004141b7221 */ /* 0x000fe20000000100 */
[----:B------:R-:W-:Y:S01]  /*0620*/  @P6 FMUL R11, R11, 0.25 ;  /* 0x3e8000000b0b6820 */ /* 0x000fe20000400000 */
[----:B------:R-:W-:-:S03]  /*0630*/  @!P5 FMUL R26, R26, 16777216 ;  /* 0x4b8000001a1ad820 */ /* 0x000fc60000400000 */
[----:B------:R-:W-:Y:S01]  /*0640*/  @P2 FMUL R25, R25, 0.25 ;  /* 0x3e80000019192820 */ /* 0x000fe20000400000 */
[----:B------:R-:W1:Y:S01]  /*0650*/  LDC.64 R4, c[0x0][0x230] ;  /* 0x00008c00ff047b82 */ /* 0x000e620000000a00 */
[----:B------:R-:W-:Y:S01]  /*0660*/  @!P1 FMUL R11, R11, 16777216 ;  /* 0x4b8000000b0b9820 */ /* 0x000fe20000400000 */
[----:B------:R-:W-:Y:S01]  /*0670*/  FADD R13, -R21, R13 ;  /* 0x0000000d150d7221 */ /* 0x000fe20000000100 */
[----:B------:R-:W-:Y:S01]  /*0680*/  @!P3 FMUL R25, R25, 16777216 ;  /* 0x4b8000001919b820 */ /* 0x000fe20000400000 */
[C---:B------:R-:W-:Y:S01]  /*0690*/  FADD R17, -R21.reuse, R17 ;  /* 0x0000001115117221 */ /* 0x040fe20000000100 */
[----:B------:R-:W-:Y:S01]  /*06a0*/  FADD R21, -R21, R9 ;  /* 0x0000000915157221 */ /* 0x000fe20000000100 */
[----:B------:R-:W3:Y:S01]  /*06b0*/  MUFU.RCP R26, R26 ;  /* 0x0000001a001a7308 */ /* 0x000ee20000001000 */
[----:B------:R-:W-:Y:S01]  /*06c0*/  FADD R9, -R20, R12 ;  /* 0x0000000c14097221 */ /* 0x000fe20000000100 */
[----:B0-----:R-:W-:Y:S01]  /*06d0*/  FMUL R36, R35, R36 ;  /* 0x0000002423247220 */ /* 0x001fe20000400000 */
[----:B------:R-:W-:-:S05]  /*06e0*/  FSEL R35, R16, 1, P2 ;  /* 0x3f80000010237808 */ /* 0x000fca0001000000 */
[----:B------:R-:W0:Y:S08]  /*06f0*/  MUFU.RCP R11, R11 ;  /* 0x0000000b000b7308 */ /* 0x000e300000001000 */
[----:B------:R4:W5:Y:S01]  /*0700*/  MUFU.RCP R12, R25 ;  /* 0x00000019000c7308 */ /* 0x0009620000001000 */
[----:B------:R-:W-:Y:S01]  /*0710*/  FADD R8, -R20, R8 ;  /* 0x0000000814087221 */ /* 0x000fe20000000100 */
[----:B------:R-:W-:Y:S01]  /*0720*/  @!P3 FMUL R35, R35, 16777216 ;  /* 0x4b8000002323b820 */ /* 0x000fe20000400000 */
[----:B----4-:R-:W-:-:S02]  /*0730*/  FSEL R25, R16, 1, P4 ;  /* 0x3f80000010197808 */ /* 0x010fc40002000000 */
[----:B------:R-:W-:-:S03]  /*0740*/  FSEL R16, R16, 1, P6 ;  /* 0x3f80000010107808 */ /* 0x000fc60003000000 */
[----:B------:R-:W-:Y:S02]  /*0750*/  @!P5 FMUL R25, R25, 16777216 ;  /* 0x4b8000001919d820 */ /* 0x000fe40000400000 */
[----:B------:R-:W-:Y:S01]  /*0760*/  @!P1 FMUL R16, R16, 16777216 ;  /* 0x4b80000010109820 */ /* 0x000fe20000400000 */
[-C--:B------:R-:W-:Y:S01]  /*0770*/  FMUL R37, R8, R36.reuse ;  /* 0x0000002408257220 */ /* 0x080fe20000400000 */
[----:B---3--:R-:W-:Y:S01]  /*0780*/  FMUL R25, R26, R25 ;  /* 0x000000191a197220 */ /* 0x008fe20000400000 */
[----:B------:R-:W-:Y:S01]  /*0790*/  FMUL R20, R9, R36 ;  /* 0x0000002409147220 */ /* 0x000fe20000400000 */
[----:B0-----:R-:W-:Y:S01]  /*07a0*/  FMUL R16, R11, R16 ;  /* 0x000000100b107220 */ /* 0x001fe20000400000 */
[----:B------:R-:W-:Y:S01]  /*07b0*/  FMUL R26, R10, R36 ;  /* 0x000000240a1a7220 */ /* 0x000fe20000400000 */
[----:B-----5:R-:W-:Y:S01]  /*07c0*/  FMUL R12, R12, R35 ;  /* 0x000000230c0c7220 */ /* 0x020fe20000400000 */
[----:B------:R-:W-:Y:S02]  /*07d0*/  CS2R R8, SRZ ;  /* 0x0000000000087805 */ /* 0x000fe4000001ff00 */
[----:B------:R-:W-:Y:S01]  /*07e0*/  CS2R R10, SRZ ;  /* 0x00000000000a7805 */ /* 0x000fe2000001ff00 */
[----:B-1----:R-:W-:-:S05]  /*07f0*/  IMAD.WIDE R34, R34, 0x4, R4 ;  /* 0x0000000422227825 */ /* 0x002fca00078e0204 */
[----:B------:R0:W2:Y:S01]  /*0800*/  @!P0 LDG.E.EL.128 R8, desc[UR6][R34.64] ;  /* 0x0000000622088981 */ /* 0x0000a2000c2e1d00 */
[----:B------:R-:W1:Y:S01]  /*0810*/  S2UR UR5, SR_CgaCtaId ;  /* 0x00000000000579c3 */ /* 0x000e620000008800 */
[----:B------:R-:W-:Y:S01]  /*0820*/  FMUL R4, R21, R12 ;  /* 0x0000000c15047220 */ /* 0x000fe20000400000 */
[----:B------:R-:W-:Y:S01]  /*0830*/  SHF.L.U32 R21, R2, 0x4, RZ ;  /* 0x0000000402157819 */ /* 0x000fe200000006ff */
[----:B------:R-:W-:Y:S01]  /*0840*/  UMOV UR4, 0x400 ;  /* 0x0000040000047882 */ /* 0x000fe20000000000 */
[----:B------:R-:W-:Y:S01]  /*0850*/  FMUL R27, R27, R36 ;  /* 0x000000241b1b7220 */ /* 0x000fe20000400000 */
[-C--:B------:R-:W-:Y:S01]  /*0860*/  FMUL R24, R24, R12.reuse ;  /* 0x0000000c18187220 */ /* 0x080fe20000400000 */
[----:B------:R-:W-:Y:S01]  /*0870*/  LOP3.LUT R21, R21, 0xff0, RZ, 0xc0, !PT ;  /* 0x00000ff015157812 */ /* 0x000fe200078ec0ff */
[-C--:B------:R-:W-:Y:S01]  /*0880*/  FMUL R36, R13, R12.reuse ;  /* 0x0000000c0d247220 */ /* 0x080fe20000400000 */
[----:B------:R-:W-:Y:S01]  /*0890*/  FMUL R12, R17, R12 ;  /* 0x0000000c110c7220 */ /* 0x000fe20000400000 */
[-C--:B------:R-:W-:Y:S01]  /*08a0*/  FMUL R17, R14, R25.reuse ;  /* 0x000000190e117220 */ /* 0x080fe20000400000 */
[-C--:B------:R-:W-:Y:S01]  /*08b0*/  FMUL R5, R6, R25.reuse ;  /* 0x0000001906057220 */ /* 0x080fe20000400000 */
[-C--:B------:R-:W-:Y:S01]  /*08c0*/  FMUL R13, R22, R25.reuse ;  /* 0x00000019160d7220 */ /* 0x080fe20000400000 */
[----:B------:R-:W-:Y:S01]  /*08d0*/  FMUL R25, R18, R25 ;  /* 0x0000001912197220 */ /* 0x000fe20000400000 */
[-C--:B------:R-:W-:Y:S01]  /*08e0*/  FMUL R6, R7, R16.reuse ;  /* 0x0000001007067220 */ /* 0x080fe20000400000 */
[-C--:B------:R-:W-:Y:S01]  /*08f0*/  FMUL R18, R23, R16.reuse ;  /* 0x0000001017127220 */ /* 0x080fe20000400000 */
[-C--:B------:R-:W-:Y:S01]  /*0900*/  FMUL R22, R15, R16.reuse ;  /* 0x000000100f167220 */ /* 0x080fe20000400000 */
[----:B-1----:R-:W-:Y:S01]  /*0910*/  UPRMT UR4, UR5, 0x654, UR4 ;  /* 0x0000065405047896 */ /* 0x002fe20008000004 */
[----:B------:R-:W-:-:S05]  /*0920*/  FMUL R16, R19, R16 ;  /* 0x0000001013107220 */ /* 0x000fca0000400000 */
[----:B------:R-:W-:Y:S02]  /*0930*/  IADD3 R14, R21, UR4, RZ ;  /* 0x00000004150e7c10 */ /* 0x000fe4000fffe0ff */
[----:B0-----:R-:W-:Y:S02]  /*0940*/  IADD3 R35, R32, UR4, RZ ;  /* 0x0000000420237c10 */ /* 0x001fe4000fffe0ff */
[----:B------:R-:W-:Y:S02]  /*0950*/  LEA R14, R21, R14, 0x2 ;  /* 0x0000000e150e7211 */ /* 0x000fe400078e10ff */
[----:B------:R-:W-:Y:S02]  /*0960*/  LEA R32, R32, R35, 0x2 ;  /* 0x0000002320207211 */ /* 0x000fe400078e10ff */
[----:B------:R-:W-:Y:S02]  /*0970*/  LOP3.LUT R33, R33, 0xff, R2, 0xf8, !PT ;  /* 0x000000ff21217812 */ /* 0x000fe400078ef802 */
[----:B------:R-:W-:-:S02]  /*0980*/  ISETP.GE.AND P0, PT, R3, 0x4, PT ;  /* 0x000000040300780c */ /* 0x000fc40003f06270 */
[C---:B------:R-:W-:Y:S02]  /*0990*/  LOP3.LUT R3, R33.reuse, 0x200, RZ, 0xfc, !PT ;  /* 0x0000020021037812 */ /* 0x040fe400078efcff */
[----:B------:R-:W-:Y:S02]  /*09a0*/  ISETP.LT.AND P3, PT, R33, 0x500, !P0 ;  /* 0x000005002100780c */ /* 0x000fe40004761270 */
[----:B------:R-:W-:Y:S02]  /*09b0*/  IADD3 R2, R33, R0, RZ ;  /* 0x0000000021027210 */ /* 0x000fe40007ffe0ff */
[----:B------:R-:W-:Y:S01]  /*09c0*/  ISETP.LT.AND P1, PT, R3, 0x500, !P0 ;  /* 0x000005000300780c */ /* 0x000fe20004721270 */
[-CC-:B--2---:R-:W-:Y:S01]  /*09d0*/  FFMA R19, R24, R29.reuse, R9.reuse ;  /* 0x0000001d18137223 */ /* 0x184fe20000000009 */
[-CC-:B------:R-:W-:Y:S01]  /*09e0*/  FFMA R21, R4, R29.reuse, R9.reuse ;  /* 0x0000001d04157223 */ /* 0x180fe20000000009 */
[-CC-:B------:R-:W-:Y:S01]  /*09f0*/  FFMA R23, R36, R29.reuse, R9.reuse ;  /* 0x0000001d24177223 */ /* 0x180fe20000000009 */
[----:B------:R-:W-:Y:S01]  /*0a00*/  FFMA R35, R12, R29, R9 ;  /* 0x0000001d0c237223 */ /* 0x000fe20000000009 */
[-CC-:B------:R-:W-:Y:S01]  /*0a10*/  FFMA R5, R5, R30.reuse, R10.reuse ;  /* 0x0000001e05057223 */ /* 0x180fe2000000000a */
[-CC-:B------:R-:W-:Y:S01]  /*0a20*/  FFMA R13, R13, R30.reuse, R10.reuse ;  /* 0x0000001e0d0d7223 */ /* 0x180fe2000000000a */
[-CC-:B------:R-:W-:Y:S01]  /*0a30*/  FFMA R29, R17, R30.reuse, R10.reuse ;  /* 0x0000001e111d7223 */ /* 0x180fe2000000000a */
[----:B------:R-:W-:Y:S01]  /*0a40*/  FFMA R30, R25, R30, R10 ;  /* 0x0000001e191e7223 */ /* 0x000fe2000000000a */
[-CC-:B------:R-:W-:Y:S01]  /*0a50*/  FFMA R9, R6, R31.reuse, R11.reuse ;  /* 0x0000001f06097223 */ /* 0x180fe2000000000b */
[-CC-:B------:R-:W-:Y:S01]  /*0a60*/  FFMA R17, R18, R31.reuse, R11.reuse ;  /* 0x0000001f12117223 */ /* 0x180fe2000000000b */
[-CC-:B------:R-:W-:Y:S01]  /*0a70*/  FFMA R25, R22, R31.reuse, R11.reuse ;  /* 0x0000001f16197223 */ /* 0x180fe2000000000b */
[-CC-:B------:R-:W-:Y:S01]  /*0a80*/  FFMA R27, R27, R28.reuse, R8.reuse ;  /* 0x0000001c1b1b7223 */ /* 0x180fe20000000008 */
[-CC-:B------:R-:W-:Y:S01]  /*0a90*/  FFMA R37, R37, R28.reuse, R8.reuse ;  /* 0x0000001c25257223 */ /* 0x180fe20000000008 */
[-CC-:B------:R-:W-:Y:S01]  /*0aa0*/  FFMA R7, R20, R28.reuse, R8.reuse ;  /* 0x0000001c14077223 */ /* 0x180fe20000000008 */
[----:B------:R-:W-:Y:S01]  /*0ab0*/  FFMA R15, R26, R28, R8 ;  /* 0x0000001c1a0f7223 */ /* 0x000fe20000000008 */
[----:B------:R-:W-:Y:S01]  /*0ac0*/  FFMA R31, R16, R31, R11 ;  /* 0x0000001f101f7223 */ /* 0x000fe2000000000b */
[----:B------:R-:W-:Y:S04]  /*0ad0*/  STS [R14], R27 ;  /* 0x0000001b0e007388 */ /* 0x000fe80000000800 */
[----:B------:R-:W-:Y:S04]  /*0ae0*/  STS [R14+0x14], R19 ;  /* 0x000014130e007388 */ /* 0x000fe80000000800 */
[----:B------:R-:W-:Y:S04]  /*0af0*/  STS [R14+0x28], R5 ;  /* 0x000028050e007388 */ /* 0x000fe80000000800 */
[----:B------:R-:W-:Y:S04]  /*0b00*/  STS [R14+0x3c], R9 ;  /* 0x00003c090e007388 */ /* 0x000fe80000000800 */
[----:B------:R-:W-:Y:S04]  /*0b10*/  STS [R14+0x4], R37 ;  /* 0x000004250e007388 */ /* 0x000fe80000000800 */
[----:B------:R-:W-:Y:S04]  /*0b20*/  STS [R14+0x18], R21 ;  /* 0x000018150e007388 */ /* 0x000fe80000000800 */
[----:B------:R-:W-:Y:S04]  /*0b30*/  STS [R14+0x2c], R13 ;  /* 0x00002c0d0e007388 */ /* 0x000fe80000000800 */
[----:B------:R0:W-:Y:S04]  /*0b40*/  STS [R14+0x40], R17 ;  /* 0x000040110e007388 */ /* 0x0001e80000000800 */
[----:B------:R-:W-:Y:S04]  /*0b50*/  STS [R14+0x8], R7 ;  /* 0x000008070e007388 */ /* 0x000fe80000000800 */
[----:B------:R-:W-:Y:S01]  /*0b60*/  STS [R14+0x1c], R23 ;  /* 0x00001c170e007388 */ /* 0x000fe20000000800 */
[----:B0-----:R-:W0:Y:S03]  /*0b70*/  LDC.64 R16, c[0x0][0x238] ;  /* 0x00008e00ff107b82 */ /* 0x001e260000000a00 */
[----:B------:R-:W-:Y:S04]  /*0b80*/  STS [R14+0x30], R29 ;  /* 0x0000301d0e007388 */ /* 0x000fe80000000800 */
[----:B------:R-:W-:Y:S04]  /*0b90*/  STS [R14+0x44], R25 ;  /* 0x000044190e007388 */ /* 0x000fe80000000800 */
[----:B------:R-:W-:Y:S04]  /*0ba0*/  STS [R14+0xc], R15 ;  /* 0x00000c0f0e007388 */ /* 0x000fe80000000800 */
[----:B------:R-:W-:Y:S04]  /*0bb0*/  STS [R14+0x20], R35 ;  /* 0x000020230e007388 */ /* 0x000fe80000000800 */
[----:B------:R-:W-:Y:S04]  /*0bc0*/  STS [R14+0x34], R30 ;  /* 0x0000341e0e007388 */ /* 0x000fe80000000800 */
[----:B------:R-:W-:Y:S01]  /*0bd0*/  STS [R14+0x48], R31 ;  /* 0x0000481f0e007388 */ /* 0x000fe20000000800 */
[----:B------:R-:W-:Y:S01]  /*0be0*/  BAR.SYNC.DEFER_BLOCKING 0x0 ;  /* 0x0000000000007b1d */ /* 0x000fe20000010000 */
[----:B------:R-:W-:-:S05]  /*0bf0*/  LOP3.LUT R19, R33, 0x100, RZ, 0xfc, !PT ;  /* 0x0000010021137812 */ /* 0x000fca00078efcff */
[----:B------:R-:W-:Y:S04]  /*0c00*/  LDS R4, [R32] ;  /* 0x0000000020047984 */ /* 0x000fe80000000800 */
[----:B------:R-:W-:Y:S04]  /*0c10*/  LDS R5, [R32+0x4] ;  /* 0x0000040020057984 */ /* 0x000fe80000000800 */
[----:B------:R-:W-:Y:S04]  /*0c20*/  LDS R6, [R32+0x8] ;  /* 0x0000080020067984 */ /* 0x000fe80000000800 */
[----:B------:R-:W1:Y:S04]  /*0c30*/  LDS R7, [R32+0xc] ;  /* 0x00000c0020077984 */ /* 0x000e680000000800 */
[----:B------:R-:W-:Y:S04]  /*0c40*/  LDS R8, [R32+0x1400] ;  /* 0x0014000020087984 */ /* 0x000fe80000000800 */
[----:B------:R-:W-:Y:S04]  /*0c50*/  LDS R9, [R32+0x1404] ;  /* 0x0014040020097984 */ /* 0x000fe80000000800 */
[----:B------:R-:W-:Y:S04]  /*0c60*/  LDS R10, [R32+0x1408] ;  /* 0x00140800200a7984 */ /* 0x000fe80000000800 */
[----:B------:R-:W2:Y:S04]  /*0c70*/  LDS R11, [R32+0x140c] ;  /* 0x00140c00200b7984 */ /* 0x000ea80000000800 */
[----:B------:R-:W-:Y:S04]  /*0c80*/  LDS R12, [R32+0x2800] ;  /* 0x00280000200c7984 */ /* 0x000fe80000000800 */
[----:B------:R-:W-:Y:S04]  /*0c90*/  LDS R13, [R32+0x2804] ;  /* 0x00280400200d7984 */ /* 0x000fe80000000800 */
[----:B------:R-:W-:Y:S04]  /*0ca0*/  LDS R14, [R32+0x2808] ;  /* 0x00280800200e7984 */ /* 0x000fe80000000800 */
[----:B------:R-:W3:Y:S01]  /*0cb0*/  LDS R15, [R32+0x280c] ;  /* 0x00280c00200f7984 */ /* 0x000ee20000000800 */
[----:B------:R-:W-:-:S02]  /*0cc0*/  ISETP.LT.AND P2, PT, R19, 0x500, !P0 ;  /* 0x000005001300780c */ /* 0x000fc40004741270 */
[----:B------:R-:W-:Y:S02]  /*0cd0*/  LOP3.LUT R33, R33, 0x300, RZ, 0xfc, !PT ;  /* 0x0000030021217812 */ /* 0x000fe400078efcff */
[----:B------:R-:W-:Y:S02]  /*0ce0*/  IADD3 R19, R19, R0, RZ ;  /* 0x0000000013137210 */ /* 0x000fe40007ffe0ff */
[----:B------:R-:W-:Y:S02]  /*0cf0*/  IADD3 R18, R3, R0, RZ ;  /* 0x0000000003127210 */ /* 0x000fe40007ffe0ff */
[----:B------:R-:W-:Y:S02]  /*0d00*/  SHF.L.U32 R3, R2, 0x2, RZ ;  /* 0x0000000202037819 */ /* 0x000fe400000006ff */
[----:B------:R-:W-:Y:S02]  /*0d10*/  ISETP.LT.AND P0, PT, R33, 0x500, !P0 ;  /* 0x000005002100780c */ /* 0x000fe40004701270 */
[----:B------:R-:W-:-:S02]  /*0d20*/  SHF.L.U32 R19, R19, 0x2, RZ ;  /* 0x0000000213137819 */ /* 0x000fc400000006ff */
[----:B------:R-:W-:Y:S01]  /*0d30*/  SHF.L.U32 R21, R18, 0x2, RZ ;  /* 0x0000000212157819 */ /* 0x000fe200000006ff */
[----:B0-----:R-:W-:-:S04]  /*0d40*/  IMAD.WIDE R2, R3, 0x4, R16 ;  /* 0x0000000403027825 */ /* 0x001fc800078e0210 */
[--C-:B------:R-:W-:Y:S01]  /*0d50*/  IMAD.WIDE R18, R19, 0x4, R16.reuse ;  /* 0x0000000413127825 */ /* 0x100fe200078e0210 */
[----:B-1----:R0:W-:Y:S03]  /*0d60*/  @P3 STG.E.128 desc[UR6][R2.64], R4 ;  /* 0x0000000402003986 */ /* 0x0021e6000c101d06 */
[----:B------:R-:W-:Y:S01]  /*0d70*/  IMAD.WIDE R20, R21, 0x4, R16 ;  /* 0x0000000415147825 */ /* 0x000fe200078e0210 */
[----:B--2---:R0:W-:Y:S04]  /*0d80*/  @P2 STG.E.128 desc[UR6][R18.64], R8 ;  /* 0x0000000812002986 */ /* 0x0041e8000c101d06 */
[----:B---3--:R0:W-:Y:S02]  /*0d90*/  @P1 STG.E.128 desc[UR6][R20.64], R12 ;  /* 0x0000000c14001986 */ /* 0x0081e4000c101d06 */
[----:B0-----:R-:W-:Y:S05]  /*0da0*/  @!P0 EXIT ;  /* 0x000000000000894d */ /* 0x001fea0003800000 */
[----:B0-----:R-:W-:Y:S01]  /*0db0*/  LDS R4, [R32+0x3c00] ;  /* 0x003c000020047984 */ /* 0x001fe20000000800 */
[----:B------:R-:W-:-:S03]  /*0dc0*/  IADD3 R0, R33, R0, RZ ;  /* 0x0000000021007210 */ /* 0x000fc60007ffe0ff */
[----:B------:R-:W-:Y:S01]  /*0dd0*/  LDS R5, [R32+0x3c04] ;  /* 0x003c040020057984 */ /* 0x000fe20000000800 */
[----:B------:R-:W-:-:S03]  /*0de0*/  SHF.L.U32 R3, R0, 0x2, RZ ;  /* 0x0000000200037819 */ /* 0x000fc600000006ff */
[----:B------:R-:W-:Y:S02]  /*0df0*/  LDS R6, [R32+0x3c08] ;  /* 0x003c080020067984 */ /* 0x000fe40000000800 */
[----:B------:R-:W-:Y:S02]  /*0e00*/  IMAD.WIDE R16, R3, 0x4, R16 ;  /* 0x0000000403107825 */ /* 0x000fe400078e0210 */
[----:B------:R-:W0:Y:S04]  /*0e10*/  LDS R7, [R32+0x3c0c] ;  /* 0x003c0c0020077984 */ /* 0x000e280000000800 */
[----:B0-----:R-:W-:Y:S01]  /*0e20*/  STG.E.128 desc[UR6][R16.64], R4 ;  /* 0x0000000410007986 */ /* 0x001fe2000c101d06 */
[----:B------:R-:W-:Y:S05]  /*0e30*/  EXIT ;  /* 0x000000000000794d */ /* 0x000fea0003800000 */
.L_x_0:
[----:B------:R-:W-:-:S00]  /*0e40*/  BRA `(.L_x_0) ;  /* 0xfffffffc00fc7947 */ /* 0x000fc0000383ffff */
[----:B------:R-:W-:-:S00]  /*0e50*/  NOP ;  /* 0x0000000000007918 */ /* 0x000fc00000000000 */
        /* <DEDUP_REMOVED lines=10> */
.L_x_1:


//--------------------- .nv.global.init           --------------------------
	.section	.nv.global.init,"aw",@progbits
.nv.global.init:
	.type		_$_str,@object
	.size		_$_str,(_$_str_$_2 - _$_str)
_$_str:
        /*0000*/ 	.byte	0x5f, 0x5f, 0x43, 0x55, 0x44, 0x41, 0x5f, 0x46, 0x54, 0x5a, 0x00
	.type		_$_str_$_2,@object
	.size		_$_str_$_2,(.L_1 - _$_str_$_2)
_$_str_$_2:
        /*000b*/ 	.byte	0x5f, 0x5f, 0x43, 0x55, 0x44, 0x41, 0x5f, 0x50, 0x52, 0x45, 0x43, 0x5f, 0x53, 0x51, 0x52, 0x54
        /*001b*/ 	.byte	0x00
.L_1:


//--------------------- .nv.shared.triton_poi_fused__native_batch_norm_legit_no_training_24 --------------------------
	.section	.nv.shared.triton_poi_fused__native_batch_norm_legit_no_training_24,"aw",@nobits
	.sectionflags	@""
	.align	16
	.zero		1024


//--------------------- .nv.constant0.triton_poi_fused__native_batch_norm_legit_no_training_24 --------------------------
	.section	.nv.constant0.triton_poi_fused__native_batch_norm_legit_no_training_24,"a",@progbits
	.sectionflags	@""
	.align	4
.nv.constant0.triton_poi_fused__native_batch_norm_legit_no_training_24:
	.zero		584
